//
// Generated by NVIDIA NVVM Compiler
//
// Compiler Build ID: CL-36424714
// Cuda compilation tools, release 13.0, V13.0.88
// Based on NVVM 20.0.0
//

.version 9.0
.target sm_100
.address_size 64

// _ZZ9vectorSumPfiS_E9sharedSum has been demoted

.func  (.param .b64 func_retval0) _Z20optimized_array_cudaPKdii(
	.param .b64 _Z20optimized_array_cudaPKdii_param_0,
	.param .b32 _Z20optimized_array_cudaPKdii_param_1,
	.param .b32 _Z20optimized_array_cudaPKdii_param_2
)
{
	.reg .pred 	%p<3>;
	.reg .b32 	%r<9>;
	.reg .b64 	%rd<9>;
	.reg .b64 	%fd<12>;

	ld.param.u64 	%rd2, [_Z20optimized_array_cudaPKdii_param_0];
	ld.param.u32 	%r2, [_Z20optimized_array_cudaPKdii_param_1];
	ld.param.u32 	%r3, [_Z20optimized_array_cudaPKdii_param_2];
	cvta.to.global.u64 	%rd1, %rd2;
	setp.ne.s32 	%p1, %r3, %r2;
	@%p1 bra 	$L__BB0_2;
	mul.wide.s32 	%rd7, %r3, 8;
	add.s64 	%rd8, %rd1, %rd7;
	ld.global.f64 	%fd11, [%rd8];
	bra.uni 	$L__BB0_4;
$L__BB0_2:
	sub.s32 	%r1, %r3, %r2;
	setp.ne.s32 	%p2, %r1, 1;
	@%p2 bra 	$L__BB0_5;
	mul.wide.s32 	%rd3, %r2, 8;
	add.s64 	%rd4, %rd1, %rd3;
	ld.global.f64 	%fd9, [%rd4];
	mul.wide.s32 	%rd5, %r3, 8;
	add.s64 	%rd6, %rd1, %rd5;
	ld.global.f64 	%fd10, [%rd6];
	add.f64 	%fd11, %fd9, %fd10;
$L__BB0_4:
	st.param.f64 	[func_retval0], %fd11;
	ret;
$L__BB0_5:
	shr.u32 	%r4, %r1, 31;
	add.s32 	%r5, %r1, %r4;
	shr.s32 	%r6, %r5, 1;
	add.s32 	%r7, %r6, %r2;
	{ // callseq 0, 0
	.param .b64 param0;
	st.param.b64 	[param0], %rd2;
	.param .b32 param1;
	st.param.b32 	[param1], %r2;
	.param .b32 param2;
	st.param.b32 	[param2], %r7;
	.param .b64 retval0;
	call.uni (retval0), 
	_Z20optimized_array_cudaPKdii, 
	(
	param0, 
	param1, 
	param2
	);
	ld.param.f64 	%fd5, [retval0];
	} // callseq 0
	add.s32 	%r8, %r7, 1;
	{ // callseq 1, 0
	.param .b64 param0;
	st.param.b64 	[param0], %rd2;
	.param .b32 param1;
	st.param.b32 	[param1], %r8;
	.param .b32 param2;
	st.param.b32 	[param2], %r3;
	.param .b64 retval0;
	call.uni (retval0), 
	_Z20optimized_array_cudaPKdii, 
	(
	param0, 
	param1, 
	param2
	);
	ld.param.f64 	%fd7, [retval0];
	} // callseq 1
	add.f64 	%fd11, %fd5, %fd7;
	bra.uni 	$L__BB0_4;

}
	// .globl	_Z14vectorAdditionPfS_S_i
.visible .entry _Z14vectorAdditionPfS_S_i(
	.param .u64 .ptr .align 1 _Z14vectorAdditionPfS_S_i_param_0,
	.param .u64 .ptr .align 1 _Z14vectorAdditionPfS_S_i_param_1,
	.param .u64 .ptr .align 1 _Z14vectorAdditionPfS_S_i_param_2,
	.param .u32 _Z14vectorAdditionPfS_S_i_param_3
)
{
	.reg .pred 	%p<2>;
	.reg .b32 	%r<6>;
	.reg .b32 	%f<4>;
	.reg .b64 	%rd<11>;

	ld.param.u64 	%rd1, [_Z14vectorAdditionPfS_S_i_param_0];
	ld.param.u64 	%rd2, [_Z14vectorAdditionPfS_S_i_param_1];
	ld.param.u64 	%rd3, [_Z14vectorAdditionPfS_S_i_param_2];
	ld.param.u32 	%r2, [_Z14vectorAdditionPfS_S_i_param_3];
	mov.u32 	%r3, %tid.x;
	mov.u32 	%r4, %ctaid.x;
	mov.u32 	%r5, %ntid.x;
	mad.lo.s32 	%r1, %r4, %r5, %r3;
	setp.ge.s32 	%p1, %r1, %r2;
	@%p1 bra 	$L__BB1_2;
	cvta.to.global.u64 	%rd4, %rd1;
	cvta.to.global.u64 	%rd5, %rd2;
	cvta.to.global.u64 	%rd6, %rd3;
	mul.wide.s32 	%rd7, %r1, 4;
	add.s64 	%rd8, %rd4, %rd7;
	ld.global.f32 	%f1, [%rd8];
	add.s64 	%rd9, %rd5, %rd7;
	ld.global.f32 	%f2, [%rd9];
	add.f32 	%f3, %f1, %f2;
	add.s64 	%rd10, %rd6, %rd7;
	st.global.f32 	[%rd10], %f3;
$L__BB1_2:
	ret;

}
	// .globl	_Z9vectorSumPfiS_
.visible .entry _Z9vectorSumPfiS_(
	.param .u64 .ptr .align 1 _Z9vectorSumPfiS__param_0,
	.param .u32 _Z9vectorSumPfiS__param_1,
	.param .u64 .ptr .align 1 _Z9vectorSumPfiS__param_2
)
{
	.reg .pred 	%p<3>;
	.reg .b32 	%r<7>;
	.reg .b32 	%f<5>;
	.reg .b64 	%rd<7>;
	// demoted variable
	.shared .align 4 .f32 _ZZ9vectorSumPfiS_E9sharedSum;
	ld.param.u64 	%rd1, [_Z9vectorSumPfiS__param_0];
	ld.param.u32 	%r3, [_Z9vectorSumPfiS__param_1];
	ld.param.u64 	%rd2, [_Z9vectorSumPfiS__param_2];
	mov.u32 	%r4, %ctaid.x;
	mov.u32 	%r5, %ntid.x;
	mov.u32 	%r1, %tid.x;
	mad.lo.s32 	%r2, %r4, %r5, %r1;
	setp.ge.s32 	%p1, %r2, %r3;
	@%p1 bra 	$L__BB2_3;
	cvta.to.global.u64 	%rd3, %rd1;
	mov.b32 	%r6, 0;
	st.shared.u32 	[_ZZ9vectorSumPfiS_E9sharedSum], %r6;
	mul.wide.s32 	%rd4, %r2, 4;
	add.s64 	%rd5, %rd3, %rd4;
	ld.global.f32 	%f1, [%rd5];
	atom.shared.add.f32 	%f2, [_ZZ9vectorSumPfiS_E9sharedSum], %f1;
	bar.sync 	0;
	setp.ne.s32 	%p2, %r1, 0;
	@%p2 bra 	$L__BB2_3;
	ld.shared.f32 	%f3, [_ZZ9vectorSumPfiS_E9sharedSum];
	cvta.to.global.u64 	%rd6, %rd2;
	atom.global.add.f32 	%f4, [%rd6], %f3;
$L__BB2_3:
	ret;

}
	// .globl	_Z6kernelPdPKdii
.visible .entry _Z6kernelPdPKdii(
	.param .u64 .ptr .align 1 _Z6kernelPdPKdii_param_0,
	.param .u64 .ptr .align 1 _Z6kernelPdPKdii_param_1,
	.param .u32 _Z6kernelPdPKdii_param_2,
	.param .u32 _Z6kernelPdPKdii_param_3
)
{
	.reg .pred 	%p<2>;
	.reg .b32 	%r<6>;
	.reg .b64 	%rd<4>;
	.reg .b64 	%fd<3>;

	ld.param.u64 	%rd1, [_Z6kernelPdPKdii_param_0];
	ld.param.u64 	%rd2, [_Z6kernelPdPKdii_param_1];
	ld.param.u32 	%r1, [_Z6kernelPdPKdii_param_2];
	ld.param.u32 	%r2, [_Z6kernelPdPKdii_param_3];
	mov.u32 	%r3, %tid.x;
	mov.u32 	%r4, %ctaid.x;
	or.b32  	%r5, %r3, %r4;
	setp.ne.s32 	%p1, %r5, 0;
	@%p1 bra 	$L__BB3_2;
	cvta.to.global.u64 	%rd3, %rd1;
	{ // callseq 2, 0
	.param .b64 param0;
	st.param.b64 	[param0], %rd2;
	.param .b32 param1;
	st.param.b32 	[param1], %r1;
	.param .b32 param2;
	st.param.b32 	[param2], %r2;
	.param .b64 retval0;
	call.uni (retval0), 
	_Z20optimized_array_cudaPKdii, 
	(
	param0, 
	param1, 
	param2
	);
	ld.param.f64 	%fd1, [retval0];
	} // callseq 2
	st.global.f64 	[%rd3], %fd1;
$L__BB3_2:
	ret;

}


// ===== COMPILED SASS (sm_100) =====

	.target	sm_100

	.elftype	@"ET_EXEC"


//--------------------- .note.nv.tkinfo           --------------------------
	.section	.note.nv.tkinfo,"",@"SHT_NOTE"
	.sectionflags	@"SHF_NOTE_NV_TKINFO"
	.tkinfo
        /*0018*/ 	.word	0x00000002
        /*0030*/ 	.string	""
        /*0030*/ 	.string	"ptxas"
        /*0030*/ 	.string	"Cuda compilation tools, release 13.0, V13.0.88"
        /*0030*/ 	.string	"Build cuda_13.0.r13.0/compiler.36424714_0"
        /*0030*/ 	.string	"-arch sm_100 -m 64 "



//--------------------- .note.nv.cuinfo           --------------------------
	.section	.note.nv.cuinfo,"",@"SHT_NOTE"
	.sectionflags	@"SHF_NOTE_NV_CUINFO"
        /*0018*/ 	.short	0x0002
        /*001a*/ 	.short	0x0064
        /*001c*/ 	.short	0x0082
	.zero		2


//--------------------- .nv.info                  --------------------------
	.section	.nv.info,"",@"SHT_CUDA_INFO"
	.align	4


	//----- nvinfo : EIATTR_REGCOUNT
	.align		4
        /*0000*/ 	.byte	0x04, 0x2f
        /*0002*/ 	.short	(.L_1 - .L_0)
	.align		4
.L_0:
        /*0004*/ 	.word	index@(_Z14vectorAdditionPfS_S_i)
        /*0008*/ 	.word	0x0000000c


	//----- nvinfo : EIATTR_FRAME_SIZE
	.align		4
.L_1:
        /*000c*/ 	.byte	0x04, 0x11
        /*000e*/ 	.short	(.L_3 - .L_2)
	.align		4
.L_2:
        /*0010*/ 	.word	index@(_Z14vectorAdditionPfS_S_i)
        /*0014*/ 	.word	0x00000000


	//----- nvinfo : EIATTR_REGCOUNT
	.align		4
.L_3:
        /*0018*/ 	.byte	0x04, 0x2f
        /*001a*/ 	.short	(.L_5 - .L_4)
	.align		4
.L_4:
        /*001c*/ 	.word	index@(_Z9vectorSumPfiS_)
        /*0020*/ 	.word	0x00000008


	//----- nvinfo : EIATTR_FRAME_SIZE
	.align		4
.L_5:
        /*0024*/ 	.byte	0x04, 0x11
        /*0026*/ 	.short	(.L_7 - .L_6)
	.align		4
.L_6:
        /*0028*/ 	.word	index@(_Z9vectorSumPfiS_)
        /*002c*/ 	.word	0x00000000


	//----- nvinfo : EIATTR_REGCOUNT
	.align		4
.L_7:
        /*0030*/ 	.byte	0x04, 0x2f
        /*0032*/ 	.short	(.L_9 - .L_8)
	.align		4
.L_8:
        /*0034*/ 	.word	index@(_Z6kernelPdPKdii)
        /*0038*/ 	.word	0x0000001a


	//----- nvinfo : EIATTR_FRAME_SIZE
	.align		4
.L_9:
        /*003c*/ 	.byte	0x04, 0x11
        /*003e*/ 	.short	(.L_11 - .L_10)
	.align		4
.L_10:
        /*0040*/ 	.word	index@($_Z6kernelPdPKdii$_Z20optimized_array_cudaPKdii)
        /*0044*/ 	.word	0x00000000


	//----- nvinfo : EIATTR_FRAME_SIZE
	.align		4
.L_11:
        /*0048*/ 	.byte	0x04, 0x11
        /*004a*/ 	.short	(.L_13 - .L_12)
	.align		4
.L_12:
        /*004c*/ 	.word	index@(_Z6kernelPdPKdii)
        /*0050*/ 	.word	0x00000000


	//----- nvinfo : EIATTR_MIN_STACK_SIZE
	.align		4
.L_13:
        /*0054*/ 	.byte	0x04, 0x12
        /*0056*/ 	.short	(.L_15 - .L_14)
	.align		4
.L_14:
        /*0058*/ 	.word	index@(_Z6kernelPdPKdii)
        /*005c*/ 	.word	0x00000000


	//----- nvinfo : EIATTR_MIN_STACK_SIZE
	.align		4
.L_15:
        /*0060*/ 	.byte	0x04, 0x12
        /*0062*/ 	.short	(.L_17 - .L_16)
	.align		4
.L_16:
        /*0064*/ 	.word	index@(_Z9vectorSumPfiS_)
        /*0068*/ 	.word	0x00000000


	//----- nvinfo : EIATTR_MIN_STACK_SIZE
	.align		4
.L_17:
        /*006c*/ 	.byte	0x04, 0x12
        /*006e*/ 	.short	(.L_19 - .L_18)
	.align		4
.L_18:
        /*0070*/ 	.word	index@(_Z14vectorAdditionPfS_S_i)
        /*0074*/ 	.word	0x00000000
.L_19:


//--------------------- .nv.compat                --------------------------
	.section	.nv.compat,"",@"SHT_CUDA_COMPAT_INFO"
	.align	4
        /*0000*/ 	.byte	0x02, 0x09, 0x00, 0x00, 0x02, 0x02, 0x01, 0x00, 0x02, 0x05, 0x05, 0x00, 0x03, 0x07, 0x01, 0x01
        /*0010*/ 	.byte	0x02, 0x03, 0x00, 0x00, 0x02, 0x06, 0x01, 0x00, 0x04, 0x0b, 0x08, 0x00, 0x01, 0x00, 0x00, 0x00
        /*0020*/ 	.byte	0x00, 0x00, 0x00, 0x00


//--------------------- .nv.info._Z6kernelPdPKdii --------------------------
	.section	.nv.info._Z6kernelPdPKdii,"",@"SHT_CUDA_INFO"
	.sectionflags	@""
	.align	4


	//----- nvinfo : EIATTR_CUDA_API_VERSION
	.align		4
        /*0000*/ 	.byte	0x04, 0x37
        /*0002*/ 	.short	(.L_21 - .L_20)
.L_20:
        /*0004*/ 	.word	0x00000082


	//----- nvinfo : EIATTR_KPARAM_INFO
	.align		4
.L_21:
        /*0008*/ 	.byte	0x04, 0x17
        /*000a*/ 	.short	(.L_23 - .L_22)
.L_22:
        /*000c*/ 	.word	0x00000000
        /*0010*/ 	.short	0x0003
        /*0012*/ 	.short	0x0014
        /*0014*/ 	.byte	0x00, 0xf0, 0x11, 0x00


	//----- nvinfo : EIATTR_KPARAM_INFO
	.align		4
.L_23:
        /*0018*/ 	.byte	0x04, 0x17
        /*001a*/ 	.short	(.L_25 - .L_24)
.L_24:
        /*001c*/ 	.word	0x00000000
        /*0020*/ 	.short	0x0002
        /*0022*/ 	.short	0x0010
        /*0024*/ 	.byte	0x00, 0xf0, 0x11, 0x00


	//----- nvinfo : EIATTR_KPARAM_INFO
	.align		4
.L_25:
        /*0028*/ 	.byte	0x04, 0x17
        /*002a*/ 	.short	(.L_27 - .L_26)
.L_26:
        /*002c*/ 	.word	0x00000000
        /*0030*/ 	.short	0x0001
        /*0032*/ 	.short	0x0008
        /*0034*/ 	.byte	0x00, 0xf5, 0x21, 0x00


	//----- nvinfo : EIATTR_KPARAM_INFO
	.align		4
.L_27:
        /*0038*/ 	.byte	0x04, 0x17
        /*003a*/ 	.short	(.L_29 - .L_28)
.L_28:
        /*003c*/ 	.word	0x00000000
        /*0040*/ 	.short	0x0000
        /*0042*/ 	.short	0x0000
        /*0044*/ 	.byte	0x00, 0xf5, 0x21, 0x00


	//----- nvinfo : EIATTR_SPARSE_MMA_MASK
	.align		4
.L_29:
        /*0048*/ 	.byte	0x03, 0x50
        /*004a*/ 	.short	0x0000


	//----- nvinfo : EIATTR_MAXREG_COUNT
	.align		4
        /*004c*/ 	.byte	0x03, 0x1b
        /*004e*/ 	.short	0x00ff


	//----- nvinfo : EIATTR_MERCURY_ISA_VERSION
	.align		4
        /*0050*/ 	.byte	0x03, 0x5f
        /*0052*/ 	.short	0x0101


	//----- nvinfo : EIATTR_VRC_CTA_INIT_COUNT
	.align		4
        /*0054*/ 	.byte	0x02, 0x4a
	.zero		1
	.zero		1


	//----- nvinfo : EIATTR_EXIT_INSTR_OFFSETS
	.align		4
        /*0058*/ 	.byte	0x04, 0x1c
        /*005a*/ 	.short	(.L_31 - .L_30)


	//   ....[0]....
.L_30:
        /*005c*/ 	.word	0x00000040


	//   ....[1]....
        /*0060*/ 	.word	0x00000110


	//----- nvinfo : EIATTR_CRS_STACK_SIZE
	.align		4
.L_31:
        /*0064*/ 	.byte	0x04, 0x1e
        /*0066*/ 	.short	(.L_33 - .L_32)
.L_32:
        /*0068*/ 	.word	0x00000000


	//----- nvinfo : EIATTR_CBANK_PARAM_SIZE
	.align		4
.L_33:
        /*006c*/ 	.byte	0x03, 0x19
        /*006e*/ 	.short	0x0018


	//----- nvinfo : EIATTR_PARAM_CBANK
	.align		4
        /*0070*/ 	.byte	0x04, 0x0a
        /*0072*/ 	.short	(.L_35 - .L_34)
	.align		4
.L_34:
        /*0074*/ 	.word	index@(.nv.constant0._Z6kernelPdPKdii)
        /*0078*/ 	.short	0x0380
        /*007a*/ 	.short	0x0018


	//----- nvinfo : EIATTR_SW_WAR
	.align		4
.L_35:
        /*007c*/ 	.byte	0x04, 0x36
        /*007e*/ 	.short	(.L_37 - .L_36)
.L_36:
        /*0080*/ 	.word	0x00000008
.L_37:


//--------------------- .nv.info._Z9vectorSumPfiS_ --------------------------
	.section	.nv.info._Z9vectorSumPfiS_,"",@"SHT_CUDA_INFO"
	.sectionflags	@""
	.align	4


	//----- nvinfo : EIATTR_CUDA_API_VERSION
	.align		4
        /*0000*/ 	.byte	0x04, 0x37
        /*0002*/ 	.short	(.L_39 - .L_38)
.L_38:
        /*0004*/ 	.word	0x00000082


	//----- nvinfo : EIATTR_KPARAM_INFO
	.align		4
.L_39:
        /*0008*/ 	.byte	0x04, 0x17
        /*000a*/ 	.short	(.L_41 - .L_40)
.L_40:
        /*000c*/ 	.word	0x00000000
        /*0010*/ 	.short	0x0002
        /*0012*/ 	.short	0x0010
        /*0014*/ 	.byte	0x00, 0xf5, 0x21, 0x00


	//----- nvinfo : EIATTR_KPARAM_INFO
	.align		4
.L_41:
        /*0018*/ 	.byte	0x04, 0x17
        /*001a*/ 	.short	(.L_43 - .L_42)
.L_42:
        /*001c*/ 	.word	0x00000000
        /*0020*/ 	.short	0x0001
        /*0022*/ 	.short	0x0008
        /*0024*/ 	.byte	0x00, 0xf0, 0x11, 0x00


	//----- nvinfo : EIATTR_KPARAM_INFO
	.align		4
.L_43:
        /*0028*/ 	.byte	0x04, 0x17
        /*002a*/ 	.short	(.L_45 - .L_44)
.L_44:
        /*002c*/ 	.word	0x00000000
        /*0030*/ 	.short	0x0000
        /*0032*/ 	.short	0x0000
        /*0034*/ 	.byte	0x00, 0xf5, 0x21, 0x00


	//----- nvinfo : EIATTR_SPARSE_MMA_MASK
	.align		4
.L_45:
        /*0038*/ 	.byte	0x03, 0x50
        /*003a*/ 	.short	0x0000


	//----- nvinfo : EIATTR_MAXREG_COUNT
	.align		4
        /*003c*/ 	.byte	0x03, 0x1b
        /*003e*/ 	.short	0x00ff


	//----- nvinfo : EIATTR_NUM_BARRIERS
	.align		4
        /*0040*/ 	.byte	0x02, 0x4c
        /*0042*/ 	.byte	0x01
	.zero		1


	//----- nvinfo : EIATTR_MERCURY_ISA_VERSION
	.align		4
        /*0044*/ 	.byte	0x03, 0x5f
        /*0046*/ 	.short	0x0101


	//----- nvinfo : EIATTR_VRC_CTA_INIT_COUNT
	.align		4
        /*0048*/ 	.byte	0x02, 0x4a
	.zero		1
	.zero		1


	//----- nvinfo : EIATTR_EXIT_INSTR_OFFSETS
	.align		4
        /*004c*/ 	.byte	0x04, 0x1c
        /*004e*/ 	.short	(.L_47 - .L_46)


	//   ....[0]....
.L_46:
        /*0050*/ 	.word	0x00000070


	//   ....[1]....
        /*0054*/ 	.word	0x00000190


	//   ....[2]....
        /*0058*/ 	.word	0x000001d0


	//----- nvinfo : EIATTR_CRS_STACK_SIZE
	.align		4
.L_47:
        /*005c*/ 	.byte	0x04, 0x1e
        /*005e*/ 	.short	(.L_49 - .L_48)
.L_48:
        /*0060*/ 	.word	0x00000000


	//----- nvinfo : EIATTR_CBANK_PARAM_SIZE
	.align		4
.L_49:
        /*0064*/ 	.byte	0x03, 0x19
        /*0066*/ 	.short	0x0018


	//----- nvinfo : EIATTR_PARAM_CBANK
	.align		4
        /*0068*/ 	.byte	0x04, 0x0a
        /*006a*/ 	.short	(.L_51 - .L_50)
	.align		4
.L_50:
        /*006c*/ 	.word	index@(.nv.constant0._Z9vectorSumPfiS_)
        /*0070*/ 	.short	0x0380
        /*0072*/ 	.short	0x0018


	//----- nvinfo : EIATTR_SW_WAR
	.align		4
.L_51:
        /*0074*/ 	.byte	0x04, 0x36
        /*0076*/ 	.short	(.L_53 - .L_52)
.L_52:
        /*0078*/ 	.word	0x00000008
.L_53:


//--------------------- .nv.info._Z14vectorAdditionPfS_S_i --------------------------
	.section	.nv.info._Z14vectorAdditionPfS_S_i,"",@"SHT_CUDA_INFO"
	.sectionflags	@""
	.align	4


	//----- nvinfo : EIATTR_CUDA_API_VERSION
	.align		4
        /*0000*/ 	.byte	0x04, 0x37
        /*0002*/ 	.short	(.L_55 - .L_54)
.L_54:
        /*0004*/ 	.word	0x00000082


	//----- nvinfo : EIATTR_KPARAM_INFO
	.align		4
.L_55:
        /*0008*/ 	.byte	0x04, 0x17
        /*000a*/ 	.short	(.L_57 - .L_56)
.L_56:
        /*000c*/ 	.word	0x00000000
        /*0010*/ 	.short	0x0003
        /*0012*/ 	.short	0x0018
        /*0014*/ 	.byte	0x00, 0xf0, 0x11, 0x00


	//----- nvinfo : EIATTR_KPARAM_INFO
	.align		4
.L_57:
        /*0018*/ 	.byte	0x04, 0x17
        /*001a*/ 	.short	(.L_59 - .L_58)
.L_58:
        /*001c*/ 	.word	0x00000000
        /*0020*/ 	.short	0x0002
        /*0022*/ 	.short	0x0010
        /*0024*/ 	.byte	0x00, 0xf5, 0x21, 0x00


	//----- nvinfo : EIATTR_KPARAM_INFO
	.align		4
.L_59:
        /*0028*/ 	.byte	0x04, 0x17
        /*002a*/ 	.short	(.L_61 - .L_60)
.L_60:
        /*002c*/ 	.word	0x00000000
        /*0030*/ 	.short	0x0001
        /*0032*/ 	.short	0x0008
        /*0034*/ 	.byte	0x00, 0xf5, 0x21, 0x00


	//----- nvinfo : EIATTR_KPARAM_INFO
	.align		4
.L_61:
        /*0038*/ 	.byte	0x04, 0x17
        /*003a*/ 	.short	(.L_63 - .L_62)
.L_62:
        /*003c*/ 	.word	0x00000000
        /*0040*/ 	.short	0x0000
        /*0042*/ 	.short	0x0000
        /*0044*/ 	.byte	0x00, 0xf5, 0x21, 0x00


	//----- nvinfo : EIATTR_SPARSE_MMA_MASK
	.align		4
.L_63:
        /*0048*/ 	.byte	0x03, 0x50
        /*004a*/ 	.short	0x0000


	//----- nvinfo : EIATTR_MAXREG_COUNT
	.align		4
        /*004c*/ 	.byte	0x03, 0x1b
        /*004e*/ 	.short	0x00ff


	//----- nvinfo : EIATTR_MERCURY_ISA_VERSION
	.align		4
        /*0050*/ 	.byte	0x03, 0x5f
        /*0052*/ 	.short	0x0101


	//----- nvinfo : EIATTR_VRC_CTA_INIT_COUNT
	.align		4
        /*0054*/ 	.byte	0x02, 0x4a
	.zero		1
	.zero		1


	//----- nvinfo : EIATTR_EXIT_INSTR_OFFSETS
	.align		4
        /*0058*/ 	.byte	0x04, 0x1c
        /*005a*/ 	.short	(.L_65 - .L_64)


	//   ....[0]....
.L_64:
        /*005c*/ 	.word	0x00000070


	//   ....[1]....
        /*0060*/ 	.word	0x00000130


	//----- nvinfo : EIATTR_CBANK_PARAM_SIZE
	.align		4
.L_65:
        /*0064*/ 	.byte	0x03, 0x19
        /*0066*/ 	.short	0x001c


	//----- nvinfo : EIATTR_PARAM_CBANK
	.align		4
        /*0068*/ 	.byte	0x04, 0x0a
        /*006a*/ 	.short	(.L_67 - .L_66)
	.align		4
.L_66:
        /*006c*/ 	.word	index@(.nv.constant0._Z14vectorAdditionPfS_S_i)
        /*0070*/ 	.short	0x0380
        /*0072*/ 	.short	0x001c


	//----- nvinfo : EIATTR_SW_WAR
	.align		4
.L_67:
        /*0074*/ 	.byte	0x04, 0x36
        /*0076*/ 	.short	(.L_69 - .L_68)
.L_68:
        /*0078*/ 	.word	0x00000008
.L_69:


//--------------------- .nv.callgraph             --------------------------
	.section	.nv.callgraph,"",@"SHT_CUDA_CALLGRAPH"
	.align	4
	.sectionentsize	8
	.align		4
        /*0000*/ 	.word	0x00000000
	.align		4
        /*0004*/ 	.word	0xffffffff
	.align		4
        /*0008*/ 	.word	0x00000000
	.align		4
        /*000c*/ 	.word	0xfffffffe
	.align		4
        /*0010*/ 	.word	0x00000000
	.align		4
        /*0014*/ 	.word	0xfffffffd
	.align		4
        /*0018*/ 	.word	0x00000000
	.align		4
        /*001c*/ 	.word	0xfffffffc


//--------------------- .text._Z6kernelPdPKdii    --------------------------
	.section	.text._Z6kernelPdPKdii,"ax",@progbits
	.align	128
        .global         _Z6kernelPdPKdii
        .type           _Z6kernelPdPKdii,@function
        .size           _Z6kernelPdPKdii,(.L_x_9 - _Z6kernelPdPKdii)
        .other          _Z6kernelPdPKdii,@"STO_CUDA_ENTRY STV_DEFAULT"
_Z6kernelPdPKdii:
.text._Z6kernelPdPKdii:
[----:B------:R-:W0:Y:S01]  /*0000*/  LDC R1, c[0x0][0x37c] ;  /* 0x0000df00ff017b82 */ /* 0x000e220000000800 */
[----:B------:R-:W1:Y:S07]  /*0010*/  S2R R0, SR_TID.X ;  /* 0x0000000000007919 */ /* 0x000e6e0000002100 */
[----:B------:R-:W1:Y:S02]  /*0020*/  S2UR UR4, SR_CTAID.X ;  /* 0x00000000000479c3 */ /* 0x000e640000002500 */
[----:B-1----:R-:W-:-:S13]  /*0030*/  LOP3.LUT P0, RZ, R0, UR4, RZ, 0xfc, !PT ;  /* 0x0000000400ff7c12 */ /* 0x002fda000f80fcff */
[----:B------:R-:W-:Y:S05]  /*0040*/  @P0 EXIT ;  /* 0x000000000000094d */ /* 0x000fea0003800000 */
[----:B------:R-:W1:Y:S01]  /*0050*/  LDCU.64 UR4, c[0x0][0x388] ;  /* 0x00007100ff0477ac */ /* 0x000e620008000a00 */
[----:B------:R-:W-:Y:S01]  /*0060*/  MOV R20, 0xf0 ;  /* 0x000000f000147802 */ /* 0x000fe20000000f00 */
[----:B------:R-:W-:Y:S01]  /*0070*/  IMAD.MOV.U32 R21, RZ, RZ, 0x0 ;  /* 0x00000000ff157424 */ /* 0x000fe200078e00ff */
[----:B------:R-:W2:Y:S01]  /*0080*/  LDCU.64 UR6, c[0x0][0x390] ;  /* 0x00007200ff0677ac */ /* 0x000ea20008000a00 */
[----:B------:R-:W3:Y:S01]  /*0090*/  LDCU.64 UR36, c[0x0][0x358] ;  /* 0x00006b00ff2477ac */ /* 0x000ee20008000a00 */
[----:B-1----:R-:W-:Y:S02]  /*00a0*/  IMAD.U32 R4, RZ, RZ, UR4 ;  /* 0x00000004ff047e24 */ /* 0x002fe4000f8e00ff */
[----:B------:R-:W-:Y:S02]  /*00b0*/  IMAD.U32 R5, RZ, RZ, UR5 ;  /* 0x00000005ff057e24 */ /* 0x000fe4000f8e00ff */
[----:B--2---:R-:W-:Y:S01]  /*00c0*/  IMAD.U32 R6, RZ, RZ, UR6 ;  /* 0x00000006ff067e24 */ /* 0x004fe2000f8e00ff */
[----:B---3--:R-:W-:-:S07]  /*00d0*/  MOV R7, UR7 ;  /* 0x0000000700077c02 */ /* 0x008fce0008000f00 */
[----:B0-----:R-:W-:Y:S05]  /*00e0*/  CALL.REL.NOINC `($_Z6kernelPdPKdii$_Z20optimized_array_cudaPKdii) ;  /* 0x00000000000c7944 */ /* 0x001fea0003c00000 */
[----:B------:R-:W0:Y:S02]  /*00f0*/  LDC.64 R2, c[0x0][0x380] ;  /* 0x0000e000ff027b82 */ /* 0x000e240000000a00 */
[----:B0-----:R-:W-:Y:S01]  /*0100*/  STG.E.64 desc[UR36][R2.64], R4 ;  /* 0x0000000402007986 */ /* 0x001fe2000c101b24 */
[----:B------:R-:W-:Y:S05]  /*0110*/  EXIT ;  /* 0x000000000000794d */ /* 0x000fea0003800000 */
        .type           $_Z6kernelPdPKdii$_Z20optimized_array_cudaPKdii,@function
        .size           $_Z6kernelPdPKdii$_Z20optimized_array_cudaPKdii,(.L_x_9 - $_Z6kernelPdPKdii$_Z20optimized_array_cudaPKdii)
$_Z6kernelPdPKdii$_Z20optimized_array_cudaPKdii:
[----:B------:R-:W-:-:S05]  /*0120*/  VIADD R1, R1, 0xffffffd8 ;  /* 0xffffffd801017836 */ /* 0x000fca0000000000 */
[----:B------:R0:W-:Y:S04]  /*0130*/  STL [R1+0x20], R23 ;  /* 0x0000201701007387 */ /* 0x0001e80000100800 */
[----:B------:R1:W-:Y:S04]  /*0140*/  STL [R1+0x1c], R22 ;  /* 0x00001c1601007387 */ /* 0x0003e80000100800 */
[----:B------:R-:W-:Y:S01]  /*0150*/  STL [R1+0x18], R21 ;  /* 0x0000181501007387 */ /* 0x000fe20000100800 */
[----:B0-----:R-:W-:-:S03]  /*0160*/  IMAD.MOV.U32 R23, RZ, RZ, R5 ;  /* 0x000000ffff177224 */ /* 0x001fc600078e0005 */
[----:B------:R-:W-:Y:S01]  /*0170*/  STL [R1+0x14], R20 ;  /* 0x0000141401007387 */ /* 0x000fe20000100800 */
[----:B-1----:R-:W-:-:S03]  /*0180*/  IMAD.MOV.U32 R22, RZ, RZ, R4 ;  /* 0x000000ffff167224 */ /* 0x002fc600078e0004 */
[----:B------:R-:W-:Y:S04]  /*0190*/  STL [R1+0x10], R19 ;  /* 0x0000101301007387 */ /* 0x000fe80000100800 */
[----:B------:R-:W-:Y:S04]  /*01a0*/  STL [R1+0xc], R18 ;  /* 0x00000c1201007387 */ /* 0x000fe80000100800 */
[----:B------:R0:W-:Y:S04]  /*01b0*/  STL [R1+0x8], R17 ;  /* 0x0000081101007387 */ /* 0x0001e80000100800 */
[----:B------:R1:W-:Y:S04]  /*01c0*/  STL [R1+0x4], R16 ;  /* 0x0000041001007387 */ /* 0x0003e80000100800 */
[----:B------:R2:W-:Y:S01]  /*01d0*/  STL [R1], R2 ;  /* 0x0000000201007387 */ /* 0x0005e20000100800 */
[----:B0-----:R-:W0:Y:S05]  /*01e0*/  BMOV.32.CLEAR R17, B6 ;  /* 0x0000000006117355 */ /* 0x001e2a0000100000 */
[----:B-1----:R-:W-:Y:S01]  /*01f0*/  MOV R16, R7 ;  /* 0x0000000700107202 */ /* 0x002fe20000000f00 */
[----:B------:R-:W1:Y:S03]  /*0200*/  LDC.64 R4, c[0x0][0x358] ;  /* 0x0000d600ff047b82 */ /* 0x000e660000000a00 */
[----:B------:R-:W-:Y:S01]  /*0210*/  ISETP.NE.AND P0, PT, R16, R6, PT ;  /* 0x000000061000720c */ /* 0x000fe20003f05270 */
[----:B------:R-:W-:-:S12]  /*0220*/  BSSY.RECONVERGENT B6, `(.L_x_0) ;  /* 0x0000026000067945 */ /* 0x000fd80003800200 */
[----:B0-2---:R-:W-:Y:S05]  /*0230*/  @P0 BRA `(.L_x_1) ;  /* 0x0000000000140947 */ /* 0x005fea0003800000 */
[----:B-1----:R-:W-:Y:S02]  /*0240*/  R2UR UR4, R4 ;  /* 0x00000000040472ca */ /* 0x002fe400000e0000 */
[----:B------:R-:W-:Y:S01]  /*0250*/  R2UR UR5, R5 ;  /* 0x00000000050572ca */ /* 0x000fe200000e0000 */
[----:B------:R-:W-:-:S12]  /*0260*/  IMAD.WIDE R4, R16, 0x8, R22 ;  /* 0x0000000810047825 */ /* 0x000fd800078e0216 */
[----:B------:R-:W5:Y:S01]  /*0270*/  LDG.E.64 R4, desc[UR4][R4.64] ;  /* 0x0000000404047981 */ /* 0x000f62000c1e1b00 */
[----:B------:R-:W-:Y:S05]  /*0280*/  BRA `(.L_x_2) ;  /* 0x00000000007c7947 */ /* 0x000fea0003800000 */
.L_x_1:
[----:B------:R-:W-:-:S04]  /*0290*/  IADD3 R3, PT, PT, -R6, R16, RZ ;  /* 0x0000001006037210 */ /* 0x000fc80007ffe1ff */
[----:B------:R-:W-:-:S13]  /*02a0*/  ISETP.NE.AND P0, PT, R3, 0x1, PT ;  /* 0x000000010300780c */ /* 0x000fda0003f05270 */
[----:B------:R-:W-:Y:S05]  /*02b0*/  @!P0 BRA `(.L_x_3) ;  /* 0x00000000004c8947 */ /* 0x000fea0003800000 */
[----:B------:R-:W-:Y:S01]  /*02c0*/  LEA.HI R3, R3, R3, RZ, 0x1 ;  /* 0x0000000303037211 */ /* 0x000fe200078f08ff */
[----:B-1----:R-:W-:Y:S01]  /*02d0*/  IMAD.MOV.U32 R4, RZ, RZ, R22 ;  /* 0x000000ffff047224 */ /* 0x002fe200078e0016 */
[----:B------:R-:W-:Y:S01]  /*02e0*/  MOV R20, 0x340 ;  /* 0x0000034000147802 */ /* 0x000fe20000000f00 */
[----:B------:R-:W-:Y:S01]  /*02f0*/  IMAD.MOV.U32 R5, RZ, RZ, R23 ;  /* 0x000000ffff057224 */ /* 0x000fe200078e0017 */
[----:B------:R-:W-:Y:S01]  /*0300*/  LEA.HI.SX32 R2, R3, R6, 0x1f ;  /* 0x0000000603027211 */ /* 0x000fe200078ffaff */
[----:B------:R-:W-:-:S03]  /*0310*/  IMAD.MOV.U32 R21, RZ, RZ, 0x0 ;  /* 0x00000000ff157424 */ /* 0x000fc600078e00ff */
[----:B------:R-:W-:-:S07]  /*0320*/  MOV R7, R2 ;  /* 0x0000000200077202 */ /* 0x000fce0000000f00 */
[----:B------:R-:W-:Y:S05]  /*0330*/  CALL.REL.NOINC `($_Z6kernelPdPKdii$_Z20optimized_array_cudaPKdii) ;  /* 0xfffffffc00787944 */ /* 0x000fea0003c3ffff */
[----:B------:R-:W-:Y:S01]  /*0340*/  IMAD.MOV.U32 R18, RZ, RZ, R4 ;  /* 0x000000ffff127224 */ /* 0x000fe200078e0004 */
[----:B------:R-:W-:Y:S01]  /*0350*/  MOV R19, R5 ;  /* 0x0000000500137202 */ /* 0x000fe20000000f00 */
[----:B------:R-:W-:Y:S01]  /*0360*/  VIADD R6, R2, 0x1 ;  /* 0x0000000102067836 */ /* 0x000fe20000000000 */
[----:B------:R-:W-:Y:S01]  /*0370*/  MOV R4, R22 ;  /* 0x0000001600047202 */ /* 0x000fe20000000f00 */
[----:B------:R-:W-:Y:S01]  /*0380*/  IMAD.MOV.U32 R7, RZ, RZ, R16 ;  /* 0x000000ffff077224 */ /* 0x000fe200078e0010 */
[----:B------:R-:W-:Y:S01]  /*0390*/  MOV R20, 0x3d0 ;  /* 0x000003d000147802 */ /* 0x000fe20000000f00 */
[----:B------:R-:W-:Y:S02]  /*03a0*/  IMAD.MOV.U32 R5, RZ, RZ, R23 ;  /* 0x000000ffff057224 */ /* 0x000fe400078e0017 */
[----:B------:R-:W-:-:S07]  /*03b0*/  IMAD.MOV.U32 R21, RZ, RZ, 0x0 ;  /* 0x00000000ff157424 */ /* 0x000fce00078e00ff */
[----:B------:R-:W-:Y:S05]  /*03c0*/  CALL.REL.NOINC `($_Z6kernelPdPKdii$_Z20optimized_array_cudaPKdii) ;  /* 0xfffffffc00547944 */ /* 0x000fea0003c3ffff */
[----:B------:R-:W-:Y:S01]  /*03d0*/  DADD R4, R18, R4 ;  /* 0x0000000012047229 */ /* 0x000fe20000000004 */
[----:B------:R-:W-:Y:S10]  /*03e0*/  BRA `(.L_x_2) ;  /* 0x0000000000247947 */ /* 0x000ff40003800000 */
.L_x_3:
[----:B-1----:R-:W-:Y:S01]  /*03f0*/  R2UR UR4, R4 ;  /* 0x00000000040472ca */ /* 0x002fe200000e0000 */
[--C-:B------:R-:W-:Y:S01]  /*0400*/  IMAD.WIDE R6, R6, 0x8, R22.reuse ;  /* 0x0000000806067825 */ /* 0x100fe200078e0216 */
[C---:B------:R-:W-:Y:S02]  /*0410*/  R2UR UR5, R5.reuse ;  /* 0x00000000050572ca */ /* 0x040fe400000e0000 */
[----:B------:R-:W-:Y:S01]  /*0420*/  R2UR UR6, R4 ;  /* 0x00000000040672ca */ /* 0x000fe200000e0000 */
[----:B------:R-:W-:Y:S01]  /*0430*/  IMAD.WIDE R22, R16, 0x8, R22 ;  /* 0x0000000810167825 */ /* 0x000fe200078e0216 */
[----:B------:R-:W-:-:S09]  /*0440*/  R2UR UR7, R5 ;  /* 0x00000000050772ca */ /* 0x000fd200000e0000 */
[----:B------:R-:W2:Y:S04]  /*0450*/  LDG.E.64 R6, desc[UR4][R6.64] ;  /* 0x0000000406067981 */ /* 0x000ea8000c1e1b00 */
[----:B------:R-:W2:Y:S02]  /*0460*/  LDG.E.64 R4, desc[UR6][R22.64] ;  /* 0x0000000616047981 */ /* 0x000ea4000c1e1b00 */
[----:B--2---:R-:W-:-:S11]  /*0470*/  DADD R4, R6, R4 ;  /* 0x0000000006047229 */ /* 0x004fd60000000004 */
.L_x_2:
[----:B------:R-:W-:Y:S05]  /*0480*/  BSYNC.RECONVERGENT B6 ;  /* 0x0000000000067941 */ /* 0x000fea0003800200 */
.L_x_0:
[----:B------:R-:W2:Y:S01]  /*0490*/  LDL R20, [R1+0x14] ;  /* 0x0000140001147983 */ /* 0x000ea20000100800 */
[----:B------:R0:W-:Y:S05]  /*04a0*/  BMOV.32 B6, R17 ;  /* 0x0000001106007356 */ /* 0x0001ea0000000000 */
[----:B------:R-:W2:Y:S04]  /*04b0*/  LDL R21, [R1+0x18] ;  /* 0x0000180001157983 */ /* 0x000ea80000100800 */
[----:B------:R-:W2:Y:S04]  /*04c0*/  LDL R2, [R1] ;  /* 0x0000000001027983 */ /* 0x000ea80000100800 */
[----:B------:R-:W2:Y:S04]  /*04d0*/  LDL R16, [R1+0x4] ;  /* 0x0000040001107983 */ /* 0x000ea80000100800 */
[----:B0-----:R-:W2:Y:S04]  /*04e0*/  LDL R17, [R1+0x8] ;  /* 0x0000080001117983 */ /* 0x001ea80000100800 */
[----:B------:R-:W2:Y:S04]  /*04f0*/  LDL R18, [R1+0xc] ;  /* 0x00000c0001127983 */ /* 0x000ea80000100800 */
[----:B------:R-:W2:Y:S04]  /*0500*/  LDL R19, [R1+0x10] ;  /* 0x0000100001137983 */ /* 0x000ea80000100800 */
[----:B------:R-:W2:Y:S04]  /*0510*/  LDL R22, [R1+0x1c] ;  /* 0x00001c0001167983 */ /* 0x000ea80000100800 */
[----:B------:R0:W2:Y:S02]  /*0520*/  LDL R23, [R1+0x20] ;  /* 0x0000200001177983 */ /* 0x0000a40000100800 */
[----:B0-----:R-:W-:Y:S01]  /*0530*/  IADD3 R1, PT, PT, R1, 0x28, RZ ;  /* 0x0000002801017810 */ /* 0x001fe20007ffe0ff */
[----:B--2--5:R-:W-:Y:S06]  /*0540*/  RET.REL.NODEC R20 `(_Z6kernelPdPKdii) ;  /* 0xfffffff814ac7950 */ /* 0x024fec0003c3ffff */
.L_x_4:
[----:B------:R-:W-:-:S00]  /*0550*/  BRA `(.L_x_4) ;  /* 0xfffffffc00fc7947 */ /* 0x000fc0000383ffff */
[----:B------:R-:W-:-:S00]  /*0560*/  NOP ;  /* 0x0000000000007918 */ /* 0x000fc00000000000 */
        /* <DEDUP_REMOVED lines=9> */
.L_x_9:


//--------------------- .text._Z9vectorSumPfiS_   --------------------------
	.section	.text._Z9vectorSumPfiS_,"ax",@progbits
	.align	128
        .global         _Z9vectorSumPfiS_
        .type           _Z9vectorSumPfiS_,@function
        .size           _Z9vectorSumPfiS_,(.L_x_11 - _Z9vectorSumPfiS_)
        .other          _Z9vectorSumPfiS_,@"STO_CUDA_ENTRY STV_DEFAULT"
_Z9vectorSumPfiS_:
.text._Z9vectorSumPfiS_:
[----:B------:R-:W-:Y:S01]  /*0000*/  LDC R1, c[0x0][0x37c] ;  /* 0x0000df00ff017b82 */ /* 0x000fe20000000800 */
[----:B------:R-:W0:Y:S07]  /*0010*/  S2R R0, SR_TID.X ;  /* 0x0000000000007919 */ /* 0x000e2e0000002100 */
[----:B------:R-:W0:Y:S01]  /*0020*/  S2UR UR4, SR_CTAID.X ;  /* 0x00000000000479c3 */ /* 0x000e220000002500 */
[----:B------:R-:W1:Y:S07]  /*0030*/  LDCU UR5, c[0x0][0x388] ;  /* 0x00007100ff0577ac */ /* 0x000e6e0008000800 */
[----:B------:R-:W0:Y:S02]  /*0040*/  LDC R5, c[0x0][0x360] ;  /* 0x0000d800ff057b82 */ /* 0x000e240000000800 */
[----:B0-----:R-:W-:-:S05]  /*0050*/  IMAD R5, R5, UR4, R0 ;  /* 0x0000000405057c24 */ /* 0x001fca000f8e0200 */
[----:B-1----:R-:W-:-:S13]  /*0060*/  ISETP.GE.AND P0, PT, R5, UR5, PT ;  /* 0x0000000505007c0c */ /* 0x002fda000bf06270 */
[----:B------:R-:W-:Y:S05]  /*0070*/  @P0 EXIT ;  /* 0x000000000000094d */ /* 0x000fea0003800000 */
[----:B------:R-:W0:Y:S01]  /*0080*/  LDC.64 R2, c[0x0][0x380] ;  /* 0x0000e000ff027b82 */ /* 0x000e220000000a00 */
[----:B------:R-:W1:Y:S01]  /*0090*/  LDCU.64 UR6, c[0x0][0x358] ;  /* 0x00006b00ff0677ac */ /* 0x000e620008000a00 */
[----:B0-----:R-:W-:-:S06]  /*00a0*/  IMAD.WIDE R2, R5, 0x4, R2 ;  /* 0x0000000405027825 */ /* 0x001fcc00078e0202 */
[----:B-1----:R0:W5:Y:S01]  /*00b0*/  LDG.E R3, desc[UR6][R2.64] ;  /* 0x0000000602037981 */ /* 0x002162000c1e1900 */
[----:B------:R-:W1:Y:S01]  /*00c0*/  S2UR UR5, SR_CgaCtaId ;  /* 0x00000000000579c3 */ /* 0x000e620000008800 */
[----:B------:R-:W-:Y:S01]  /*00d0*/  UMOV UR4, 0x400 ;  /* 0x0000040000047882 */ /* 0x000fe20000000000 */
[----:B------:R-:W-:Y:S01]  /*00e0*/  BSSY.RECONVERGENT B0, `(.L_x_5) ;  /* 0x0000008000007945 */ /* 0x000fe20003800200 */
[----:B-1----:R-:W-:-:S09]  /*00f0*/  ULEA UR4, UR5, UR4, 0x18 ;  /* 0x0000000405047291 */ /* 0x002fd2000f8ec0ff */
[----:B0-----:R-:W-:Y:S03]  /*0100*/  STS [UR4], RZ ;  /* 0x000000ffff007988 */ /* 0x001fe60008000804 */
.L_x_6:
[----:B------:R-:W0:Y:S01]  /*0110*/  LDS R4, [UR4] ;  /* 0x00000004ff047984 */ /* 0x000e220008000800 */
[----:B------:R-:W-:Y:S01]  /*0120*/  MOV R2, UR4 ;  /* 0x0000000400027c02 */ /* 0x000fe20008000f00 */
[----:B0----5:R-:W-:-:S05]  /*0130*/  FADD R5, R3, R4 ;  /* 0x0000000403057221 */ /* 0x021fca0000000000 */
[----:B------:R-:W0:Y:S02]  /*0140*/  ATOMS.CAST.SPIN P0, [R2], R4, R5 ;  /* 0x000000040200758d */ /* 0x000e240001800005 */
[----:B0-----:R-:W-:Y:S05]  /*0150*/  @!P0 BRA `(.L_x_6) ;  /* 0xfffffffc00ec8947 */ /* 0x001fea000383ffff */
[----:B------:R-:W-:Y:S05]  /*0160*/  BSYNC.RECONVERGENT B0 ;  /* 0x0000000000007941 */ /* 0x000fea0003800200 */
.L_x_5:
[----:B------:R-:W-:Y:S01]  /*0170*/  BAR.SYNC.DEFER_BLOCKING 0x0 ;  /* 0x0000000000007b1d */ /* 0x000fe20000010000 */
[----:B------:R-:W-:-:S13]  /*0180*/  ISETP.NE.AND P0, PT, R0, RZ, PT ;  /* 0x000000ff0000720c */ /* 0x000fda0003f05270 */
[----:B------:R-:W-:Y:S05]  /*0190*/  @P0 EXIT ;  /* 0x000000000000094d */ /* 0x000fea0003800000 */
[----:B------:R-:W0:Y:S01]  /*01a0*/  LDS R5, [UR4] ;  /* 0x00000004ff057984 */ /* 0x000e220008000800 */
[----:B------:R-:W0:Y:S03]  /*01b0*/  LDC.64 R2, c[0x0][0x390] ;  /* 0x0000e400ff027b82 */ /* 0x000e260000000a00 */
[----:B0-----:R-:W-:Y:S01]  /*01c0*/  REDG.E.ADD.F32.FTZ.RN.STRONG.GPU desc[UR6][R2.64], R5 ;  /* 0x00000005020079a6 */ /* 0x001fe2000c12f306 */
[----:B------:R-:W-:Y:S05]  /*01d0*/  EXIT ;  /* 0x000000000000794d */ /* 0x000fea0003800000 */
.L_x_7:
        /* <DEDUP_REMOVED lines=10> */
.L_x_11:


//--------------------- .text._Z14vectorAdditionPfS_S_i --------------------------
	.section	.text._Z14vectorAdditionPfS_S_i,"ax",@progbits
	.align	128
        .global         _Z14vectorAdditionPfS_S_i
        .type           _Z14vectorAdditionPfS_S_i,@function
        .size           _Z14vectorAdditionPfS_S_i,(.L_x_12 - _Z14vectorAdditionPfS_S_i)
        .other          _Z14vectorAdditionPfS_S_i,@"STO_CUDA_ENTRY STV_DEFAULT"
_Z14vectorAdditionPfS_S_i:
.text._Z14vectorAdditionPfS_S_i:
        /* <DEDUP_REMOVED lines=9> */
[----:B------:R-:W1:Y:S07]  /*0090*/  LDCU.64 UR4, c[0x0][0x358] ;  /* 0x00006b00ff0477ac */ /* 0x000e6e0008000a00 */
[----:B------:R-:W2:Y:S08]  /*00a0*/  LDC.64 R4, c[0x0][0x388] ;  /* 0x0000e200ff047b82 */ /* 0x000eb00000000a00 */
[----:B------:R-:W3:Y:S01]  /*00b0*/  LDC.64 R6, c[0x0][0x390] ;  /* 0x0000e400ff067b82 */ /* 0x000ee20000000a00 */
[----:B0-----:R-:W-:-:S06]  /*00c0*/  IMAD.WIDE R2, R9, 0x4, R2 ;  /* 0x0000000409027825 */ /* 0x001fcc00078e0202 */
[----:B-1----:R-:W4:Y:S01]  /*00d0*/  LDG.E R2, desc[UR4][R2.64] ;  /* 0x0000000402027981 */ /* 0x002f22000c1e1900 */
[----:B--2---:R-:W-:-:S06]  /*00e0*/  IMAD.WIDE R4, R9, 0x4, R4 ;  /* 0x0000000409047825 */ /* 0x004fcc00078e0204 */
[----:B------:R-:W4:Y:S01]  /*00f0*/  LDG.E R5, desc[UR4][R4.64] ;  /* 0x0000000404057981 */ /* 0x000f22000c1e1900 */
[----:B---3--:R-:W-:-:S04]  /*0100*/  IMAD.WIDE R6, R9, 0x4, R6 ;  /* 0x0000000409067825 */ /* 0x008fc800078e0206 */
[----:B----4-:R-:W-:-:S05]  /*0110*/  FADD R9, R2, R5 ;  /* 0x0000000502097221 */ /* 0x010fca0000000000 */
[----:B------:R-:W-:Y:S01]  /*0120*/  STG.E desc[UR4][R6.64], R9 ;  /* 0x0000000906007986 */ /* 0x000fe2000c101904 */
[----:B------:R-:W-:Y:S05]  /*0130*/  EXIT ;  /* 0x000000000000794d */ /* 0x000fea0003800000 */
.L_x_8:
        /* <DEDUP_REMOVED lines=12> */
.L_x_12:


//--------------------- .nv.shared.reserved.0     --------------------------
	.section	.nv.shared.reserved.0,"aw",@nobits
	.weak		__nv_reservedSMEM_offset_0_alias
	.size		__nv_reservedSMEM_offset_0_alias, 0, 64
	.other		__nv_reservedSMEM_offset_0_alias,@"STO_CUDA_RESERVED_SHARED STV_DEFAULT"
__nv_reservedSMEM_offset_0_alias:
	.zero		0
	.zero		64


//--------------------- .nv.shared._Z9vectorSumPfiS_ --------------------------
	.section	.nv.shared._Z9vectorSumPfiS_,"aw",@nobits
	.sectionflags	@""
	.align	4
.nv.shared._Z9vectorSumPfiS_:
	.zero		1028


//--------------------- .nv.constant0._Z6kernelPdPKdii --------------------------
	.section	.nv.constant0._Z6kernelPdPKdii,"a",@progbits
	.sectionflags	@""
	.align	4
.nv.constant0._Z6kernelPdPKdii:
	.zero		920


//--------------------- .nv.constant0._Z9vectorSumPfiS_ --------------------------
	.section	.nv.constant0._Z9vectorSumPfiS_,"a",@progbits
	.sectionflags	@""
	.align	4
.nv.constant0._Z9vectorSumPfiS_:
	.zero		920


//--------------------- .nv.constant0._Z14vectorAdditionPfS_S_i --------------------------
	.section	.nv.constant0._Z14vectorAdditionPfS_S_i,"a",@progbits
	.sectionflags	@""
	.align	4
.nv.constant0._Z14vectorAdditionPfS_S_i:
	.zero		924


//--------------------- SYMBOLS --------------------------

	.type		.nv.reservedSmem.offset0,@object
	.size		.nv.reservedSmem.offset0,0x4
	.type		.nv.reservedSmem.cap,@object
	.size		.nv.reservedSmem.cap,0x4
